//
// Generated by NVIDIA NVVM Compiler
//
// Compiler Build ID: CL-36424714
// Cuda compilation tools, release 13.0, V13.0.88
// Based on NVVM 20.0.0
//

.version 9.0
.target sm_100
.address_size 64

	// .globl	_Z14IndexScalarGPUPKjjPjS1_

.visible .entry _Z14IndexScalarGPUPKjjPjS1_(
	.param .u64 .ptr .align 1 _Z14IndexScalarGPUPKjjPjS1__param_0,
	.param .u32 _Z14IndexScalarGPUPKjjPjS1__param_1,
	.param .u64 .ptr .align 1 _Z14IndexScalarGPUPKjjPjS1__param_2,
	.param .u64 .ptr .align 1 _Z14IndexScalarGPUPKjjPjS1__param_3
)
{
	.reg .pred 	%p<2>;
	.reg .b32 	%r<24>;
	.reg .b64 	%rd<36>;

	ld.param.u64 	%rd1, [_Z14IndexScalarGPUPKjjPjS1__param_0];
	ld.param.u32 	%r2, [_Z14IndexScalarGPUPKjjPjS1__param_1];
	ld.param.u64 	%rd2, [_Z14IndexScalarGPUPKjjPjS1__param_2];
	ld.param.u64 	%rd3, [_Z14IndexScalarGPUPKjjPjS1__param_3];
	mov.u32 	%r3, %ntid.x;
	mov.u32 	%r4, %ctaid.x;
	mov.u32 	%r5, %tid.x;
	mad.lo.s32 	%r1, %r3, %r4, %r5;
	setp.ge.u32 	%p1, %r1, %r2;
	@%p1 bra 	$L__BB0_2;
	cvta.to.global.u64 	%rd4, %rd2;
	cvta.to.global.u64 	%rd5, %rd3;
	cvta.to.global.u64 	%rd6, %rd1;
	shl.b32 	%r6, %r1, 3;
	mul.wide.u32 	%rd7, %r6, 4;
	add.s64 	%rd8, %rd6, %rd7;
	ld.global.u32 	%r7, [%rd8];
	ld.global.u32 	%r8, [%rd8+4];
	ld.global.u32 	%r9, [%rd8+8];
	ld.global.u32 	%r10, [%rd8+12];
	ld.global.u32 	%r11, [%rd8+16];
	ld.global.u32 	%r12, [%rd8+20];
	ld.global.u32 	%r13, [%rd8+24];
	ld.global.u32 	%r14, [%rd8+28];
	mul.lo.s32 	%r15, %r1, 36;
	mul.wide.u32 	%rd9, %r15, 4;
	add.s64 	%rd10, %rd4, %rd9;
	st.global.u32 	[%rd10], %r7;
	add.s64 	%rd11, %rd5, %rd9;
	st.global.u32 	[%rd11], %r7;
	st.global.u32 	[%rd10+4], %r8;
	st.global.u32 	[%rd11+4], %r7;
	st.global.u32 	[%rd10+8], %r9;
	st.global.u32 	[%rd11+8], %r7;
	st.global.u32 	[%rd10+12], %r10;
	st.global.u32 	[%rd11+12], %r7;
	add.s32 	%r16, %r15, 4;
	mul.wide.u32 	%rd12, %r16, 4;
	add.s64 	%rd13, %rd4, %rd12;
	st.global.u32 	[%rd13], %r11;
	add.s64 	%rd14, %rd5, %rd12;
	st.global.u32 	[%rd14], %r7;
	st.global.u32 	[%rd13+4], %r12;
	st.global.u32 	[%rd14+4], %r7;
	st.global.u32 	[%rd13+8], %r13;
	st.global.u32 	[%rd14+8], %r7;
	st.global.u32 	[%rd13+12], %r14;
	st.global.u32 	[%rd14+12], %r7;
	add.s32 	%r17, %r15, 8;
	mul.wide.u32 	%rd15, %r17, 4;
	add.s64 	%rd16, %rd4, %rd15;
	st.global.u32 	[%rd16], %r8;
	add.s64 	%rd17, %rd5, %rd15;
	st.global.u32 	[%rd17], %r8;
	st.global.u32 	[%rd16+4], %r9;
	st.global.u32 	[%rd17+4], %r8;
	st.global.u32 	[%rd16+8], %r10;
	st.global.u32 	[%rd17+8], %r8;
	st.global.u32 	[%rd16+12], %r11;
	st.global.u32 	[%rd17+12], %r8;
	add.s32 	%r18, %r15, 12;
	mul.wide.u32 	%rd18, %r18, 4;
	add.s64 	%rd19, %rd4, %rd18;
	st.global.u32 	[%rd19], %r12;
	add.s64 	%rd20, %rd5, %rd18;
	st.global.u32 	[%rd20], %r8;
	st.global.u32 	[%rd19+4], %r13;
	st.global.u32 	[%rd20+4], %r8;
	st.global.u32 	[%rd19+8], %r14;
	st.global.u32 	[%rd20+8], %r8;
	st.global.u32 	[%rd19+12], %r9;
	st.global.u32 	[%rd20+12], %r9;
	add.s32 	%r19, %r15, 16;
	mul.wide.u32 	%rd21, %r19, 4;
	add.s64 	%rd22, %rd4, %rd21;
	st.global.u32 	[%rd22], %r10;
	add.s64 	%rd23, %rd5, %rd21;
	st.global.u32 	[%rd23], %r9;
	st.global.u32 	[%rd22+4], %r11;
	st.global.u32 	[%rd23+4], %r9;
	st.global.u32 	[%rd22+8], %r12;
	st.global.u32 	[%rd23+8], %r9;
	st.global.u32 	[%rd22+12], %r13;
	st.global.u32 	[%rd23+12], %r9;
	add.s32 	%r20, %r15, 20;
	mul.wide.u32 	%rd24, %r20, 4;
	add.s64 	%rd25, %rd4, %rd24;
	st.global.u32 	[%rd25], %r14;
	add.s64 	%rd26, %rd5, %rd24;
	st.global.u32 	[%rd26], %r9;
	st.global.u32 	[%rd25+4], %r10;
	st.global.u32 	[%rd26+4], %r10;
	st.global.u32 	[%rd25+8], %r11;
	st.global.u32 	[%rd26+8], %r10;
	st.global.u32 	[%rd25+12], %r12;
	st.global.u32 	[%rd26+12], %r10;
	add.s32 	%r21, %r15, 24;
	mul.wide.u32 	%rd27, %r21, 4;
	add.s64 	%rd28, %rd4, %rd27;
	st.global.u32 	[%rd28], %r13;
	add.s64 	%rd29, %rd5, %rd27;
	st.global.u32 	[%rd29], %r10;
	st.global.u32 	[%rd28+4], %r14;
	st.global.u32 	[%rd29+4], %r10;
	st.global.u32 	[%rd28+8], %r11;
	st.global.u32 	[%rd29+8], %r11;
	st.global.u32 	[%rd28+12], %r12;
	st.global.u32 	[%rd29+12], %r11;
	add.s32 	%r22, %r15, 28;
	mul.wide.u32 	%rd30, %r22, 4;
	add.s64 	%rd31, %rd4, %rd30;
	st.global.u32 	[%rd31], %r13;
	add.s64 	%rd32, %rd5, %rd30;
	st.global.u32 	[%rd32], %r11;
	st.global.u32 	[%rd31+4], %r14;
	st.global.u32 	[%rd32+4], %r11;
	st.global.u32 	[%rd31+8], %r12;
	st.global.u32 	[%rd32+8], %r12;
	st.global.u32 	[%rd31+12], %r13;
	st.global.u32 	[%rd32+12], %r12;
	add.s32 	%r23, %r15, 32;
	mul.wide.u32 	%rd33, %r23, 4;
	add.s64 	%rd34, %rd4, %rd33;
	st.global.u32 	[%rd34], %r14;
	add.s64 	%rd35, %rd5, %rd33;
	st.global.u32 	[%rd35], %r12;
	st.global.u32 	[%rd34+4], %r13;
	st.global.u32 	[%rd35+4], %r13;
	st.global.u32 	[%rd34+8], %r14;
	st.global.u32 	[%rd35+8], %r13;
	st.global.u32 	[%rd34+12], %r14;
	st.global.u32 	[%rd35+12], %r14;
$L__BB0_2:
	ret;

}


// ===== COMPILED SASS (sm_100) =====

	.target	sm_100

	.elftype	@"ET_EXEC"


//--------------------- .note.nv.tkinfo           --------------------------
	.section	.note.nv.tkinfo,"",@"SHT_NOTE"
	.sectionflags	@"SHF_NOTE_NV_TKINFO"
	.tkinfo
        /*0018*/ 	.word	0x00000002
        /*0030*/ 	.string	""
        /*0030*/ 	.string	"ptxas"
        /*0030*/ 	.string	"Cuda compilation tools, release 13.0, V13.0.88"
        /*0030*/ 	.string	"Build cuda_13.0.r13.0/compiler.36424714_0"
        /*0030*/ 	.string	"-arch sm_100 -m 64 "



//--------------------- .note.nv.cuinfo           --------------------------
	.section	.note.nv.cuinfo,"",@"SHT_NOTE"
	.sectionflags	@"SHF_NOTE_NV_CUINFO"
        /*0018*/ 	.short	0x0002
        /*001a*/ 	.short	0x0064
        /*001c*/ 	.short	0x0082
	.zero		2


//--------------------- .nv.info                  --------------------------
	.section	.nv.info,"",@"SHT_CUDA_INFO"
	.align	4


	//----- nvinfo : EIATTR_REGCOUNT
	.align		4
        /*0000*/ 	.byte	0x04, 0x2f
        /*0002*/ 	.short	(.L_1 - .L_0)
	.align		4
.L_0:
        /*0004*/ 	.word	index@(_Z14IndexScalarGPUPKjjPjS1_)
        /*0008*/ 	.word	0x00000020


	//----- nvinfo : EIATTR_FRAME_SIZE
	.align		4
.L_1:
        /*000c*/ 	.byte	0x04, 0x11
        /*000e*/ 	.short	(.L_3 - .L_2)
	.align		4
.L_2:
        /*0010*/ 	.word	index@(_Z14IndexScalarGPUPKjjPjS1_)
        /*0014*/ 	.word	0x00000000


	//----- nvinfo : EIATTR_MIN_STACK_SIZE
	.align		4
.L_3:
        /*0018*/ 	.byte	0x04, 0x12
        /*001a*/ 	.short	(.L_5 - .L_4)
	.align		4
.L_4:
        /*001c*/ 	.word	index@(_Z14IndexScalarGPUPKjjPjS1_)
        /*0020*/ 	.word	0x00000000
.L_5:


//--------------------- .nv.compat                --------------------------
	.section	.nv.compat,"",@"SHT_CUDA_COMPAT_INFO"
	.align	4
        /*0000*/ 	.byte	0x02, 0x09, 0x00, 0x00, 0x02, 0x02, 0x01, 0x00, 0x02, 0x05, 0x05, 0x00, 0x03, 0x07, 0x01, 0x01
        /*0010*/ 	.byte	0x02, 0x03, 0x00, 0x00, 0x02, 0x06, 0x01, 0x00, 0x04, 0x0b, 0x08, 0x00, 0x09, 0x00, 0x00, 0x00
        /*0020*/ 	.byte	0x00, 0x00, 0x00, 0x00


//--------------------- .nv.info._Z14IndexScalarGPUPKjjPjS1_ --------------------------
	.section	.nv.info._Z14IndexScalarGPUPKjjPjS1_,"",@"SHT_CUDA_INFO"
	.sectionflags	@""
	.align	4


	//----- nvinfo : EIATTR_CUDA_API_VERSION
	.align		4
        /*0000*/ 	.byte	0x04, 0x37
        /*0002*/ 	.short	(.L_7 - .L_6)
.L_6:
        /*0004*/ 	.word	0x00000082


	//----- nvinfo : EIATTR_KPARAM_INFO
	.align		4
.L_7:
        /*0008*/ 	.byte	0x04, 0x17
        /*000a*/ 	.short	(.L_9 - .L_8)
.L_8:
        /*000c*/ 	.word	0x00000000
        /*0010*/ 	.short	0x0003
        /*0012*/ 	.short	0x0018
        /*0014*/ 	.byte	0x00, 0xf5, 0x21, 0x00


	//----- nvinfo : EIATTR_KPARAM_INFO
	.align		4
.L_9:
        /*0018*/ 	.byte	0x04, 0x17
        /*001a*/ 	.short	(.L_11 - .L_10)
.L_10:
        /*001c*/ 	.word	0x00000000
        /*0020*/ 	.short	0x0002
        /*0022*/ 	.short	0x0010
        /*0024*/ 	.byte	0x00, 0xf5, 0x21, 0x00


	//----- nvinfo : EIATTR_KPARAM_INFO
	.align		4
.L_11:
        /*0028*/ 	.byte	0x04, 0x17
        /*002a*/ 	.short	(.L_13 - .L_12)
.L_12:
        /*002c*/ 	.word	0x00000000
        /*0030*/ 	.short	0x0001
        /*0032*/ 	.short	0x0008
        /*0034*/ 	.byte	0x00, 0xf0, 0x11, 0x00


	//----- nvinfo : EIATTR_KPARAM_INFO
	.align		4
.L_13:
        /*0038*/ 	.byte	0x04, 0x17
        /*003a*/ 	.short	(.L_15 - .L_14)
.L_14:
        /*003c*/ 	.word	0x00000000
        /*0040*/ 	.short	0x0000
        /*0042*/ 	.short	0x0000
        /*0044*/ 	.byte	0x00, 0xf5, 0x21, 0x00


	//----- nvinfo : EIATTR_SPARSE_MMA_MASK
	.align		4
.L_15:
        /*0048*/ 	.byte	0x03, 0x50
        /*004a*/ 	.short	0x0000


	//----- nvinfo : EIATTR_MAXREG_COUNT
	.align		4
        /*004c*/ 	.byte	0x03, 0x1b
        /*004e*/ 	.short	0x00ff


	//----- nvinfo : EIATTR_MERCURY_ISA_VERSION
	.align		4
        /*0050*/ 	.byte	0x03, 0x5f
        /*0052*/ 	.short	0x0101


	//----- nvinfo : EIATTR_VRC_CTA_INIT_COUNT
	.align		4
        /*0054*/ 	.byte	0x02, 0x4a
	.zero		1
	.zero		1


	//----- nvinfo : EIATTR_EXIT_INSTR_OFFSETS
	.align		4
        /*0058*/ 	.byte	0x04, 0x1c
        /*005a*/ 	.short	(.L_17 - .L_16)


	//   ....[0]....
.L_16:
        /*005c*/ 	.word	0x00000070


	//   ....[1]....
        /*0060*/ 	.word	0x00000790


	//----- nvinfo : EIATTR_CBANK_PARAM_SIZE
	.align		4
.L_17:
        /*0064*/ 	.byte	0x03, 0x19
        /*0066*/ 	.short	0x0020


	//----- nvinfo : EIATTR_PARAM_CBANK
	.align		4
        /*0068*/ 	.byte	0x04, 0x0a
        /*006a*/ 	.short	(.L_19 - .L_18)
	.align		4
.L_18:
        /*006c*/ 	.word	index@(.nv.constant0._Z14IndexScalarGPUPKjjPjS1_)
        /*0070*/ 	.short	0x0380
        /*0072*/ 	.short	0x0020


	//----- nvinfo : EIATTR_SW_WAR
	.align		4
.L_19:
        /*0074*/ 	.byte	0x04, 0x36
        /*0076*/ 	.short	(.L_21 - .L_20)
.L_20:
        /*0078*/ 	.word	0x00000008
.L_21:


//--------------------- .nv.callgraph             --------------------------
	.section	.nv.callgraph,"",@"SHT_CUDA_CALLGRAPH"
	.align	4
	.sectionentsize	8
	.align		4
        /*0000*/ 	.word	0x00000000
	.align		4
        /*0004*/ 	.word	0xffffffff
	.align		4
        /*0008*/ 	.word	0x00000000
	.align		4
        /*000c*/ 	.word	0xfffffffe
	.align		4
        /*0010*/ 	.word	0x00000000
	.align		4
        /*0014*/ 	.word	0xfffffffd
	.align		4
        /*0018*/ 	.word	0x00000000
	.align		4
        /*001c*/ 	.word	0xfffffffc


//--------------------- .text._Z14IndexScalarGPUPKjjPjS1_ --------------------------
	.section	.text._Z14IndexScalarGPUPKjjPjS1_,"ax",@progbits
	.align	128
        .global         _Z14IndexScalarGPUPKjjPjS1_
        .type           _Z14IndexScalarGPUPKjjPjS1_,@function
        .size           _Z14IndexScalarGPUPKjjPjS1_,(.L_x_1 - _Z14IndexScalarGPUPKjjPjS1_)
        .other          _Z14IndexScalarGPUPKjjPjS1_,@"STO_CUDA_ENTRY STV_DEFAULT"
_Z14IndexScalarGPUPKjjPjS1_:
.text._Z14IndexScalarGPUPKjjPjS1_:
[----:B------:R-:W-:Y:S01]  /*0000*/  LDC R1, c[0x0][0x37c] ;  /* 0x0000df00ff017b82 */ /* 0x000fe20000000800 */
[----:B------:R-:W0:Y:S01]  /*0010*/  S2R R9, SR_CTAID.X ;  /* 0x0000000000097919 */ /* 0x000e220000002500 */
[----:B------:R-:W0:Y:S01]  /*0020*/  LDCU UR4, c[0x0][0x360] ;  /* 0x00006c00ff0477ac */ /* 0x000e220008000800 */
[----:B------:R-:W0:Y:S01]  /*0030*/  S2R R0, SR_TID.X ;  /* 0x0000000000007919 */ /* 0x000e220000002100 */
[----:B------:R-:W1:Y:S01]  /*0040*/  LDCU UR5, c[0x0][0x388] ;  /* 0x00007100ff0577ac */ /* 0x000e620008000800 */
[----:B0-----:R-:W-:-:S05]  /*0050*/  IMAD R9, R9, UR4, R0 ;  /* 0x0000000409097c24 */ /* 0x001fca000f8e0200 */
[----:B-1----:R-:W-:-:S13]  /*0060*/  ISETP.GE.U32.AND P0, PT, R9, UR5, PT ;  /* 0x0000000509007c0c */ /* 0x002fda000bf06070 */
[----:B------:R-:W-:Y:S05]  /*0070*/  @P0 EXIT ;  /* 0x000000000000094d */ /* 0x000fea0003800000 */
[----:B------:R-:W0:Y:S01]  /*0080*/  LDC.64 R12, c[0x0][0x380] ;  /* 0x0000e000ff0c7b82 */ /* 0x000e220000000a00 */
[----:B------:R-:W1:Y:S01]  /*0090*/  LDCU.64 UR4, c[0x0][0x358] ;  /* 0x00006b00ff0477ac */ /* 0x000e620008000a00 */
[----:B------:R-:W-:-:S06]  /*00a0*/  SHF.L.U32 R3, R9, 0x3, RZ ;  /* 0x0000000309037819 */ /* 0x000fcc00000006ff */
[----:B------:R-:W2:Y:S08]  /*00b0*/  LDC.64 R10, c[0x0][0x390] ;  /* 0x0000e400ff0a7b82 */ /* 0x000eb00000000a00 */
[----:B------:R-:W3:Y:S01]  /*00c0*/  LDC.64 R18, c[0x0][0x398] ;  /* 0x0000e600ff127b82 */ /* 0x000ee20000000a00 */
[----:B0-----:R-:W-:-:S05]  /*00d0*/  IMAD.WIDE.U32 R12, R3, 0x4, R12 ;  /* 0x00000004030c7825 */ /* 0x001fca00078e000c */
[----:B-1----:R-:W4:Y:S04]  /*00e0*/  LDG.E R17, desc[UR4][R12.64] ;  /* 0x000000040c117981 */ /* 0x002f28000c1e1900 */
[----:B------:R-:W5:Y:S04]  /*00f0*/  LDG.E R8, desc[UR4][R12.64+0x4] ;  /* 0x000004040c087981 */ /* 0x000f68000c1e1900 */
[----:B------:R-:W5:Y:S04]  /*0100*/  LDG.E R23, desc[UR4][R12.64+0x8] ;  /* 0x000008040c177981 */ /* 0x000f68000c1e1900 */
[----:B------:R-:W5:Y:S04]  /*0110*/  LDG.E R0, desc[UR4][R12.64+0xc] ;  /* 0x00000c040c007981 */ /* 0x000f68000c1e1900 */
[----:B------:R-:W5:Y:S04]  /*0120*/  LDG.E R29, desc[UR4][R12.64+0x10] ;  /* 0x000010040c1d7981 */ /* 0x000f68000c1e1900 */
[----:B------:R-:W5:Y:S04]  /*0130*/  LDG.E R27, desc[UR4][R12.64+0x14] ;  /* 0x000014040c1b7981 */ /* 0x000f68000c1e1900 */
[----:B------:R-:W5:Y:S04]  /*0140*/  LDG.E R25, desc[UR4][R12.64+0x18] ;  /* 0x000018040c197981 */ /* 0x000f68000c1e1900 */
[----:B------:R0:W5:Y:S01]  /*0150*/  LDG.E R21, desc[UR4][R12.64+0x1c] ;  /* 0x00001c040c157981 */ /* 0x000162000c1e1900 */
[----:B------:R-:W-:-:S04]  /*0160*/  IMAD R9, R9, 0x24, RZ ;  /* 0x0000002409097824 */ /* 0x000fc800078e02ff */
[C---:B--2---:R-:W-:Y:S01]  /*0170*/  IMAD.WIDE.U32 R2, R9.reuse, 0x4, R10 ;  /* 0x0000000409027825 */ /* 0x044fe200078e000a */
[C---:B------:R-:W-:Y:S02]  /*0180*/  IADD3 R15, PT, PT, R9.reuse, 0x4, RZ ;  /* 0x00000004090f7810 */ /* 0x040fe40007ffe0ff */
[C---:B------:R-:W-:Y:S01]  /*0190*/  IADD3 R16, PT, PT, R9.reuse, 0x8, RZ ;  /* 0x0000000809107810 */ /* 0x040fe20007ffe0ff */
[C---:B---3--:R-:W-:Y:S01]  /*01a0*/  IMAD.WIDE.U32 R4, R9.reuse, 0x4, R18 ;  /* 0x0000000409047825 */ /* 0x048fe200078e0012 */
[C---:B------:R-:W-:Y:S02]  /*01b0*/  IADD3 R20, PT, PT, R9.reuse, 0xc, RZ ;  /* 0x0000000c09147810 */ /* 0x040fe40007ffe0ff */
[----:B------:R-:W-:Y:S01]  /*01c0*/  IADD3 R22, PT, PT, R9, 0x10, RZ ;  /* 0x0000001009167810 */ /* 0x000fe20007ffe0ff */
[----:B------:R-:W-:-:S04]  /*01d0*/  IMAD.WIDE.U32 R6, R15, 0x4, R10 ;  /* 0x000000040f067825 */ /* 0x000fc800078e000a */
[----:B0-----:R-:W-:-:S04]  /*01e0*/  IMAD.WIDE.U32 R12, R15, 0x4, R18 ;  /* 0x000000040f0c7825 */ /* 0x001fc800078e0012 */
[C---:B------:R-:W-:Y:S01]  /*01f0*/  IMAD.WIDE.U32 R14, R16.reuse, 0x4, R10 ;  /* 0x00000004100e7825 */ /* 0x040fe200078e000a */
[----:B----4-:R-:W-:Y:S04]  /*0200*/  STG.E desc[UR4][R2.64], R17 ;  /* 0x0000001102007986 */ /* 0x010fe8000c101904 */
[----:B------:R-:W-:Y:S04]  /*0210*/  STG.E desc[UR4][R4.64], R17 ;  /* 0x0000001104007986 */ /* 0x000fe8000c101904 */
[----:B-----5:R-:W-:Y:S04]  /*0220*/  STG.E desc[UR4][R2.64+0x4], R8 ;  /* 0x0000040802007986 */ /* 0x020fe8000c101904 */
[----:B------:R-:W-:Y:S04]  /*0230*/  STG.E desc[UR4][R4.64+0x4], R17 ;  /* 0x0000041104007986 */ /* 0x000fe8000c101904 */
[----:B------:R-:W-:Y:S04]  /*0240*/  STG.E desc[UR4][R2.64+0x8], R23 ;  /* 0x0000081702007986 */ /* 0x000fe8000c101904 */
[----:B------:R-:W-:Y:S04]  /*0250*/  STG.E desc[UR4][R4.64+0x8], R17 ;  /* 0x0000081104007986 */ /* 0x000fe8000c101904 */
[----:B------:R0:W-:Y:S04]  /*0260*/  STG.E desc[UR4][R2.64+0xc], R0 ;  /* 0x00000c0002007986 */ /* 0x0001e8000c101904 */
[----:B------:R1:W-:Y:S04]  /*0270*/  STG.E desc[UR4][R4.64+0xc], R17 ;  /* 0x00000c1104007986 */ /* 0x0003e8000c101904 */
[----:B------:R-:W-:Y:S04]  /*0280*/  STG.E desc[UR4][R6.64], R29 ;  /* 0x0000001d06007986 */ /* 0x000fe8000c101904 */
[----:B------:R-:W-:Y:S01]  /*0290*/  STG.E desc[UR4][R12.64], R17 ;  /* 0x000000110c007986 */ /* 0x000fe2000c101904 */
[----:B0-----:R-:W-:-:S03]  /*02a0*/  IMAD.WIDE.U32 R2, R16, 0x4, R18 ;  /* 0x0000000410027825 */ /* 0x001fc600078e0012 */
[----:B------:R-:W-:Y:S01]  /*02b0*/  STG.E desc[UR4][R6.64+0x4], R27 ;  /* 0x0000041b06007986 */ /* 0x000fe2000c101904 */
[----:B-1----:R-:W-:-:S03]  /*02c0*/  IMAD.WIDE.U32 R4, R20, 0x4, R10 ;  /* 0x0000000414047825 */ /* 0x002fc600078e000a */
[----:B------:R-:W-:Y:S04]  /*02d0*/  STG.E desc[UR4][R12.64+0x4], R17 ;  /* 0x000004110c007986 */ /* 0x000fe8000c101904 */
[----:B------:R-:W-:Y:S04]  /*02e0*/  STG.E desc[UR4][R6.64+0x8], R25 ;  /* 0x0000081906007986 */ /* 0x000fe8000c101904 */
[----:B------:R-:W-:Y:S04]  /*02f0*/  STG.E desc[UR4][R12.64+0x8], R17 ;  /* 0x000008110c007986 */ /* 0x000fe8000c101904 */
[----:B------:R0:W-:Y:S04]  /*0300*/  STG.E desc[UR4][R6.64+0xc], R21 ;  /* 0x00000c1506007986 */ /* 0x0001e8000c101904 */
[----:B------:R1:W-:Y:S04]  /*0310*/  STG.E desc[UR4][R12.64+0xc], R17 ;  /* 0x00000c110c007986 */ /* 0x0003e8000c101904 */
[----:B------:R-:W-:Y:S04]  /*0320*/  STG.E desc[UR4][R14.64], R8 ;  /* 0x000000080e007986 */ /* 0x000fe8000c101904 */
[----:B------:R-:W-:Y:S01]  /*0330*/  STG.E desc[UR4][R2.64], R8 ;  /* 0x0000000802007986 */ /* 0x000fe2000c101904 */
[----:B0-----:R-:W-:Y:S01]  /*0340*/  IMAD.WIDE.U32 R6, R20, 0x4, R18 ;  /* 0x0000000414067825 */ /* 0x001fe200078e0012 */
[----:B------:R-:W-:-:S02]  /*0350*/  IADD3 R20, PT, PT, R9, 0x20, RZ ;  /* 0x0000002009147810 */ /* 0x000fc40007ffe0ff */
[----:B------:R-:W-:Y:S01]  /*0360*/  STG.E desc[UR4][R14.64+0x4], R23 ;  /* 0x000004170e007986 */ /* 0x000fe2000c101904 */
[----:B-1----:R-:W-:Y:S01]  /*0370*/  IMAD.WIDE.U32 R16, R22, 0x4, R10 ;  /* 0x0000000416107825 */ /* 0x002fe200078e000a */
[C---:B------:R-:W-:Y:S02]  /*0380*/  IADD3 R13, PT, PT, R9.reuse, 0x14, RZ ;  /* 0x00000014090d7810 */ /* 0x040fe40007ffe0ff */
[----:B------:R-:W-:Y:S04]  /*0390*/  STG.E desc[UR4][R2.64+0x4], R8 ;  /* 0x0000040802007986 */ /* 0x000fe8000c101904 */
[----:B------:R-:W-:Y:S04]  /*03a0*/  STG.E desc[UR4][R14.64+0x8], R0 ;  /* 0x000008000e007986 */ /* 0x000fe8000c101904 */
[----:B------:R-:W-:Y:S04]  /*03b0*/  STG.E desc[UR4][R2.64+0x8], R8 ;  /* 0x0000080802007986 */ /* 0x000fe8000c101904 */
[----:B------:R0:W-:Y:S04]  /*03c0*/  STG.E desc[UR4][R14.64+0xc], R29 ;  /* 0x00000c1d0e007986 */ /* 0x0001e8000c101904 */
[----:B------:R1:W-:Y:S04]  /*03d0*/  STG.E desc[UR4][R2.64+0xc], R8 ;  /* 0x00000c0802007986 */ /* 0x0003e8000c101904 */
[----:B------:R-:W-:Y:S04]  /*03e0*/  STG.E desc[UR4][R4.64], R27 ;  /* 0x0000001b04007986 */ /* 0x000fe8000c101904 */
[----:B------:R-:W-:Y:S01]  /*03f0*/  STG.E desc[UR4][R6.64], R8 ;  /* 0x0000000806007986 */ /* 0x000fe2000c101904 */
[----:B0-----:R-:W-:-:S03]  /*0400*/  IADD3 R15, PT, PT, R9, 0x18, RZ ;  /* 0x00000018090f7810 */ /* 0x001fc60007ffe0ff */
[----:B------:R-:W-:Y:S01]  /*0410*/  STG.E desc[UR4][R4.64+0x4], R25 ;  /* 0x0000041904007986 */ /* 0x000fe2000c101904 */
[----:B-1----:R-:W-:Y:S01]  /*0420*/  IMAD.WIDE.U32 R2, R22, 0x4, R18 ;  /* 0x0000000416027825 */ /* 0x002fe200078e0012 */
[----:B------:R-:W-:Y:S02]  /*0430*/  IADD3 R22, PT, PT, R9, 0x1c, RZ ;  /* 0x0000001c09167810 */ /* 0x000fe40007ffe0ff */
[----:B------:R-:W-:Y:S04]  /*0440*/  STG.E desc[UR4][R6.64+0x4], R8 ;  /* 0x0000040806007986 */ /* 0x000fe8000c101904 */
[----:B------:R-:W-:Y:S04]  /*0450*/  STG.E desc[UR4][R4.64+0x8], R21 ;  /* 0x0000081504007986 */ /* 0x000fe8000c101904 */
[----:B------:R0:W-:Y:S04]  /*0460*/  STG.E desc[UR4][R6.64+0x8], R8 ;  /* 0x0000080806007986 */ /* 0x0001e8000c101904 */
[----:B------:R1:W-:Y:S04]  /*0470*/  STG.E desc[UR4][R4.64+0xc], R23 ;  /* 0x00000c1704007986 */ /* 0x0003e8000c101904 */
[----:B------:R2:W-:Y:S04]  /*0480*/  STG.E desc[UR4][R6.64+0xc], R23 ;  /* 0x00000c1706007986 */ /* 0x0005e8000c101904 */
[----:B------:R-:W-:Y:S01]  /*0490*/  STG.E desc[UR4][R16.64], R0 ;  /* 0x0000000010007986 */ /* 0x000fe2000c101904 */
[----:B0-----:R-:W-:-:S03]  /*04a0*/  IMAD.WIDE.U32 R8, R22, 0x4, R10 ;  /* 0x0000000416087825 */ /* 0x001fc600078e000a */
[----:B------:R-:W-:Y:S01]  /*04b0*/  STG.E desc[UR4][R2.64], R23 ;  /* 0x0000001702007986 */ /* 0x000fe2000c101904 */
[----:B-1----:R-:W-:-:S03]  /*04c0*/  IMAD.WIDE.U32 R4, R13, 0x4, R10 ;  /* 0x000000040d047825 */ /* 0x002fc600078e000a */
[----:B------:R-:W-:Y:S01]  /*04d0*/  STG.E desc[UR4][R16.64+0x4], R29 ;  /* 0x0000041d10007986 */ /* 0x000fe2000c101904 */
[----:B------:R-:W-:-:S03]  /*04e0*/  IMAD.WIDE.U32 R12, R13, 0x4, R18 ;  /* 0x000000040d0c7825 */ /* 0x000fc600078e0012 */
[----:B------:R-:W-:Y:S01]  /*04f0*/  STG.E desc[UR4][R2.64+0x4], R23 ;  /* 0x0000041702007986 */ /* 0x000fe2000c101904 */
[----:B--2---:R-:W-:-:S03]  /*0500*/  IMAD.WIDE.U32 R6, R15, 0x4, R10 ;  /* 0x000000040f067825 */ /* 0x004fc600078e000a */
[----:B------:R-:W-:Y:S01]  /*0510*/  STG.E desc[UR4][R16.64+0x8], R27 ;  /* 0x0000081b10007986 */ /* 0x000fe2000c101904 */
[----:B------:R-:W-:-:S03]  /*0520*/  IMAD.WIDE.U32 R14, R15, 0x4, R18 ;  /* 0x000000040f0e7825 */ /* 0x000fc600078e0012 */
[----:B------:R-:W-:Y:S01]  /*0530*/  STG.E desc[UR4][R2.64+0x8], R23 ;  /* 0x0000081702007986 */ /* 0x000fe2000c101904 */
[----:B------:R-:W-:-:S03]  /*0540*/  IMAD.WIDE.U32 R10, R20, 0x4, R10 ;  /* 0x00000004140a7825 */ /* 0x000fc600078e000a */
[----:B------:R0:W-:Y:S04]  /*0550*/  STG.E desc[UR4][R16.64+0xc], R25 ;  /* 0x00000c1910007986 */ /* 0x0001e8000c101904 */
[----:B------:R-:W-:Y:S04]  /*0560*/  STG.E desc[UR4][R2.64+0xc], R23 ;  /* 0x00000c1702007986 */ /* 0x000fe8000c101904 */
[----:B------:R-:W-:Y:S04]  /*0570*/  STG.E desc[UR4][R4.64], R21 ;  /* 0x0000001504007986 */ /* 0x000fe8000c101904 */
[----:B------:R-:W-:Y:S01]  /*0580*/  STG.E desc[UR4][R12.64], R23 ;  /* 0x000000170c007986 */ /* 0x000fe2000c101904 */
[----:B0-----:R-:W-:-:S03]  /*0590*/  IMAD.WIDE.U32 R16, R22, 0x4, R18 ;  /* 0x0000000416107825 */ /* 0x001fc600078e0012 */
[----:B------:R-:W-:Y:S01]  /*05a0*/  STG.E desc[UR4][R4.64+0x4], R0 ;  /* 0x0000040004007986 */ /* 0x000fe2000c101904 */
[----:B------:R-:W-:-:S03]  /*05b0*/  IMAD.WIDE.U32 R18, R20, 0x4, R18 ;  /* 0x0000000414127825 */ /* 0x000fc600078e0012 */
[----:B------:R-:W-:Y:S04]  /*05c0*/  STG.E desc[UR4][R12.64+0x4], R0 ;  /* 0x000004000c007986 */ /* 0x000fe8000c101904 */
        /* <DEDUP_REMOVED lines=27> */
[----:B------:R-:W-:Y:S01]  /*0780*/  STG.E desc[UR4][R18.64+0xc], R21 ;  /* 0x00000c1512007986 */ /* 0x000fe2000c101904 */
[----:B------:R-:W-:Y:S05]  /*0790*/  EXIT ;  /* 0x000000000000794d */ /* 0x000fea0003800000 */
.L_x_0:
[----:B------:R-:W-:-:S00]  /*07a0*/  BRA `(.L_x_0) ;  /* 0xfffffffc00fc7947 */ /* 0x000fc0000383ffff */
[----:B------:R-:W-:-:S00]  /*07b0*/  NOP ;  /* 0x0000000000007918 */ /* 0x000fc00000000000 */
        /* <DEDUP_REMOVED lines=12> */
.L_x_1:


//--------------------- .nv.shared.reserved.0     --------------------------
	.section	.nv.shared.reserved.0,"aw",@nobits
	.weak		__nv_reservedSMEM_offset_0_alias
	.size		__nv_reservedSMEM_offset_0_alias, 0, 64
	.other		__nv_reservedSMEM_offset_0_alias,@"STO_CUDA_RESERVED_SHARED STV_DEFAULT"
__nv_reservedSMEM_offset_0_alias:
	.zero		0
	.zero		64


//--------------------- .nv.constant0._Z14IndexScalarGPUPKjjPjS1_ --------------------------
	.section	.nv.constant0._Z14IndexScalarGPUPKjjPjS1_,"a",@progbits
	.sectionflags	@""
	.align	4
.nv.constant0._Z14IndexScalarGPUPKjjPjS1_:
	.zero		928


//--------------------- SYMBOLS --------------------------

	.type		.nv.reservedSmem.offset0,@object
	.size		.nv.reservedSmem.offset0,0x4
